//
// Generated by NVIDIA NVVM Compiler
//
// Compiler Build ID: CL-36424714
// Cuda compilation tools, release 13.0, V13.0.88
// Based on NVVM 20.0.0
//

.version 9.0
.target sm_100
.address_size 64

	// .globl	_Z16quantitize_cuda8PfPaiif

.visible .entry _Z16quantitize_cuda8PfPaiif(
	.param .u64 .ptr .align 1 _Z16quantitize_cuda8PfPaiif_param_0,
	.param .u64 .ptr .align 1 _Z16quantitize_cuda8PfPaiif_param_1,
	.param .u32 _Z16quantitize_cuda8PfPaiif_param_2,
	.param .u32 _Z16quantitize_cuda8PfPaiif_param_3,
	.param .f32 _Z16quantitize_cuda8PfPaiif_param_4
)
{
	.reg .b32 	%r<12>;
	.reg .b32 	%f<4>;
	.reg .b64 	%rd<9>;

	ld.param.u64 	%rd1, [_Z16quantitize_cuda8PfPaiif_param_0];
	ld.param.u64 	%rd2, [_Z16quantitize_cuda8PfPaiif_param_1];
	ld.param.u32 	%r1, [_Z16quantitize_cuda8PfPaiif_param_3];
	ld.param.f32 	%f1, [_Z16quantitize_cuda8PfPaiif_param_4];
	cvta.to.global.u64 	%rd3, %rd2;
	cvta.to.global.u64 	%rd4, %rd1;
	mov.u32 	%r2, %tid.x;
	mov.u32 	%r3, %ntid.x;
	mov.u32 	%r4, %ctaid.x;
	mad.lo.s32 	%r5, %r3, %r4, %r2;
	mov.u32 	%r6, %tid.y;
	mov.u32 	%r7, %ntid.y;
	mov.u32 	%r8, %ctaid.y;
	mad.lo.s32 	%r9, %r7, %r8, %r6;
	mad.lo.s32 	%r10, %r1, %r9, %r5;
	cvt.s64.s32 	%rd5, %r10;
	mul.wide.s32 	%rd6, %r10, 4;
	add.s64 	%rd7, %rd4, %rd6;
	ld.global.f32 	%f2, [%rd7];
	mul.f32 	%f3, %f1, %f2;
	cvt.rzi.s32.f32 	%r11, %f3;
	add.s64 	%rd8, %rd3, %rd5;
	st.global.u8 	[%rd8], %r11;
	ret;

}
	// .globl	_Z20binaryMatrixMultiplyPfS_S_iii
.visible .entry _Z20binaryMatrixMultiplyPfS_S_iii(
	.param .u64 .ptr .align 1 _Z20binaryMatrixMultiplyPfS_S_iii_param_0,
	.param .u64 .ptr .align 1 _Z20binaryMatrixMultiplyPfS_S_iii_param_1,
	.param .u64 .ptr .align 1 _Z20binaryMatrixMultiplyPfS_S_iii_param_2,
	.param .u32 _Z20binaryMatrixMultiplyPfS_S_iii_param_3,
	.param .u32 _Z20binaryMatrixMultiplyPfS_S_iii_param_4,
	.param .u32 _Z20binaryMatrixMultiplyPfS_S_iii_param_5
)
{
	.reg .pred 	%p<28>;
	.reg .b32 	%r<81>;
	.reg .b32 	%f<96>;
	.reg .b64 	%rd<61>;

	ld.param.u64 	%rd8, [_Z20binaryMatrixMultiplyPfS_S_iii_param_0];
	ld.param.u64 	%rd9, [_Z20binaryMatrixMultiplyPfS_S_iii_param_1];
	ld.param.u64 	%rd7, [_Z20binaryMatrixMultiplyPfS_S_iii_param_2];
	ld.param.u32 	%r43, [_Z20binaryMatrixMultiplyPfS_S_iii_param_3];
	ld.param.u32 	%r41, [_Z20binaryMatrixMultiplyPfS_S_iii_param_4];
	ld.param.u32 	%r42, [_Z20binaryMatrixMultiplyPfS_S_iii_param_5];
	cvta.to.global.u64 	%rd1, %rd9;
	cvta.to.global.u64 	%rd2, %rd8;
	mov.u32 	%r44, %ctaid.y;
	mov.u32 	%r45, %ntid.y;
	mov.u32 	%r46, %tid.y;
	mad.lo.s32 	%r1, %r44, %r45, %r46;
	mov.u32 	%r47, %ctaid.x;
	mov.u32 	%r48, %ntid.x;
	mul.lo.s32 	%r2, %r47, %r48;
	mov.u32 	%r3, %tid.x;
	add.s32 	%r4, %r2, %r3;
	setp.ge.s32 	%p1, %r1, %r43;
	setp.ge.s32 	%p2, %r4, %r42;
	or.pred  	%p3, %p1, %p2;
	@%p3 bra 	$L__BB1_43;
	setp.lt.s32 	%p4, %r41, 1;
	mov.f32 	%f75, 0f00000000;
	@%p4 bra 	$L__BB1_42;
	mul.lo.s32 	%r5, %r41, %r1;
	and.b32  	%r6, %r41, 7;
	setp.lt.u32 	%p5, %r41, 8;
	mov.f32 	%f75, 0f00000000;
	mov.b32 	%r79, 0;
	@%p5 bra 	$L__BB1_21;
	and.b32  	%r79, %r41, 2147483640;
	neg.s32 	%r77, %r79;
	mad.lo.s32 	%r76, %r42, 7, %r4;
	shl.b32 	%r10, %r42, 3;
	mad.lo.s32 	%r75, %r42, 6, %r4;
	mad.lo.s32 	%r74, %r42, 5, %r4;
	shl.b32 	%r50, %r42, 2;
	add.s32 	%r73, %r4, %r50;
	mad.lo.s32 	%r72, %r42, 3, %r4;
	shl.b32 	%r51, %r42, 1;
	add.s32 	%r71, %r4, %r51;
	add.s32 	%r52, %r3, %r42;
	add.s32 	%r70, %r52, %r2;
	mul.wide.u32 	%rd10, %r5, 4;
	add.s64 	%rd11, %rd10, %rd2;
	add.s64 	%rd60, %rd11, 16;
	mov.f32 	%f75, 0f00000000;
	mov.u32 	%r69, %r4;
$L__BB1_4:
	.pragma "nounroll";
	ld.global.f32 	%f42, [%rd60+-16];
	setp.neu.f32 	%p6, %f42, 0f3F800000;
	@%p6 bra 	$L__BB1_6;
	mul.wide.s32 	%rd12, %r69, 4;
	add.s64 	%rd13, %rd1, %rd12;
	ld.global.f32 	%f43, [%rd13];
	add.f32 	%f75, %f75, %f43;
$L__BB1_6:
	ld.global.f32 	%f44, [%rd60+-12];
	setp.neu.f32 	%p7, %f44, 0f3F800000;
	@%p7 bra 	$L__BB1_8;
	mul.wide.s32 	%rd14, %r70, 4;
	add.s64 	%rd15, %rd1, %rd14;
	ld.global.f32 	%f45, [%rd15];
	add.f32 	%f75, %f75, %f45;
$L__BB1_8:
	ld.global.f32 	%f46, [%rd60+-8];
	setp.neu.f32 	%p8, %f46, 0f3F800000;
	@%p8 bra 	$L__BB1_10;
	mul.wide.s32 	%rd16, %r71, 4;
	add.s64 	%rd17, %rd1, %rd16;
	ld.global.f32 	%f47, [%rd17];
	add.f32 	%f75, %f75, %f47;
$L__BB1_10:
	ld.global.f32 	%f48, [%rd60+-4];
	setp.neu.f32 	%p9, %f48, 0f3F800000;
	@%p9 bra 	$L__BB1_12;
	mul.wide.s32 	%rd18, %r72, 4;
	add.s64 	%rd19, %rd1, %rd18;
	ld.global.f32 	%f49, [%rd19];
	add.f32 	%f75, %f75, %f49;
$L__BB1_12:
	ld.global.f32 	%f50, [%rd60];
	setp.neu.f32 	%p10, %f50, 0f3F800000;
	@%p10 bra 	$L__BB1_14;
	mul.wide.s32 	%rd20, %r73, 4;
	add.s64 	%rd21, %rd1, %rd20;
	ld.global.f32 	%f51, [%rd21];
	add.f32 	%f75, %f75, %f51;
$L__BB1_14:
	ld.global.f32 	%f52, [%rd60+4];
	setp.neu.f32 	%p11, %f52, 0f3F800000;
	@%p11 bra 	$L__BB1_16;
	mul.wide.s32 	%rd22, %r74, 4;
	add.s64 	%rd23, %rd1, %rd22;
	ld.global.f32 	%f53, [%rd23];
	add.f32 	%f75, %f75, %f53;
$L__BB1_16:
	ld.global.f32 	%f54, [%rd60+8];
	setp.neu.f32 	%p12, %f54, 0f3F800000;
	@%p12 bra 	$L__BB1_18;
	mul.wide.s32 	%rd24, %r75, 4;
	add.s64 	%rd25, %rd1, %rd24;
	ld.global.f32 	%f55, [%rd25];
	add.f32 	%f75, %f75, %f55;
$L__BB1_18:
	ld.global.f32 	%f56, [%rd60+12];
	setp.neu.f32 	%p13, %f56, 0f3F800000;
	@%p13 bra 	$L__BB1_20;
	mul.wide.s32 	%rd26, %r76, 4;
	add.s64 	%rd27, %rd1, %rd26;
	ld.global.f32 	%f57, [%rd27];
	add.f32 	%f75, %f75, %f57;
$L__BB1_20:
	add.s32 	%r77, %r77, 8;
	add.s32 	%r76, %r76, %r10;
	add.s32 	%r75, %r75, %r10;
	add.s32 	%r74, %r74, %r10;
	add.s32 	%r73, %r73, %r10;
	add.s32 	%r72, %r72, %r10;
	add.s32 	%r71, %r71, %r10;
	add.s32 	%r70, %r70, %r10;
	add.s32 	%r69, %r69, %r10;
	add.s64 	%rd60, %rd60, 32;
	setp.ne.s32 	%p14, %r77, 0;
	@%p14 bra 	$L__BB1_4;
$L__BB1_21:
	setp.eq.s32 	%p15, %r6, 0;
	@%p15 bra 	$L__BB1_42;
	and.b32  	%r36, %r41, 3;
	setp.lt.u32 	%p16, %r6, 4;
	@%p16 bra 	$L__BB1_32;
	add.s32 	%r53, %r79, %r5;
	mul.wide.u32 	%rd28, %r53, 4;
	add.s64 	%rd29, %rd2, %rd28;
	ld.global.f32 	%f59, [%rd29];
	setp.neu.f32 	%p17, %f59, 0f3F800000;
	@%p17 bra 	$L__BB1_25;
	mad.lo.s32 	%r54, %r79, %r42, %r4;
	mul.wide.s32 	%rd30, %r54, 4;
	add.s64 	%rd31, %rd1, %rd30;
	ld.global.f32 	%f60, [%rd31];
	add.f32 	%f75, %f75, %f60;
$L__BB1_25:
	cvt.u64.u32 	%rd32, %r5;
	cvt.u64.u32 	%rd33, %r79;
	add.s64 	%rd34, %rd33, %rd32;
	shl.b64 	%rd35, %rd34, 2;
	add.s64 	%rd6, %rd2, %rd35;
	ld.global.f32 	%f61, [%rd6+4];
	setp.neu.f32 	%p18, %f61, 0f3F800000;
	@%p18 bra 	$L__BB1_27;
	mad.lo.s32 	%r55, %r42, %r79, %r42;
	add.s32 	%r56, %r55, %r4;
	mul.wide.s32 	%rd36, %r56, 4;
	add.s64 	%rd37, %rd1, %rd36;
	ld.global.f32 	%f62, [%rd37];
	add.f32 	%f75, %f75, %f62;
$L__BB1_27:
	ld.global.f32 	%f63, [%rd6+8];
	setp.neu.f32 	%p19, %f63, 0f3F800000;
	@%p19 bra 	$L__BB1_29;
	add.s32 	%r57, %r79, 2;
	mad.lo.s32 	%r58, %r57, %r42, %r4;
	mul.wide.s32 	%rd38, %r58, 4;
	add.s64 	%rd39, %rd1, %rd38;
	ld.global.f32 	%f64, [%rd39];
	add.f32 	%f75, %f75, %f64;
$L__BB1_29:
	ld.global.f32 	%f65, [%rd6+12];
	setp.neu.f32 	%p20, %f65, 0f3F800000;
	@%p20 bra 	$L__BB1_31;
	add.s32 	%r59, %r79, 3;
	mad.lo.s32 	%r60, %r59, %r42, %r4;
	mul.wide.s32 	%rd40, %r60, 4;
	add.s64 	%rd41, %rd1, %rd40;
	ld.global.f32 	%f66, [%rd41];
	add.f32 	%f75, %f75, %f66;
$L__BB1_31:
	add.s32 	%r79, %r79, 4;
$L__BB1_32:
	setp.eq.s32 	%p21, %r36, 0;
	@%p21 bra 	$L__BB1_42;
	setp.eq.s32 	%p22, %r36, 1;
	@%p22 bra 	$L__BB1_39;
	add.s32 	%r61, %r79, %r5;
	mul.wide.u32 	%rd42, %r61, 4;
	add.s64 	%rd43, %rd2, %rd42;
	ld.global.f32 	%f68, [%rd43];
	setp.neu.f32 	%p23, %f68, 0f3F800000;
	@%p23 bra 	$L__BB1_36;
	mad.lo.s32 	%r62, %r79, %r42, %r4;
	mul.wide.s32 	%rd44, %r62, 4;
	add.s64 	%rd45, %rd1, %rd44;
	ld.global.f32 	%f69, [%rd45];
	add.f32 	%f75, %f75, %f69;
$L__BB1_36:
	cvt.u64.u32 	%rd46, %r5;
	cvt.u64.u32 	%rd47, %r79;
	add.s64 	%rd48, %rd47, %rd46;
	shl.b64 	%rd49, %rd48, 2;
	add.s64 	%rd50, %rd2, %rd49;
	ld.global.f32 	%f70, [%rd50+4];
	setp.neu.f32 	%p24, %f70, 0f3F800000;
	@%p24 bra 	$L__BB1_38;
	mad.lo.s32 	%r63, %r42, %r79, %r42;
	add.s32 	%r64, %r63, %r4;
	mul.wide.s32 	%rd51, %r64, 4;
	add.s64 	%rd52, %rd1, %rd51;
	ld.global.f32 	%f71, [%rd52];
	add.f32 	%f75, %f75, %f71;
$L__BB1_38:
	add.s32 	%r79, %r79, 2;
$L__BB1_39:
	and.b32  	%r65, %r41, 1;
	setp.eq.b32 	%p25, %r65, 1;
	not.pred 	%p26, %p25;
	@%p26 bra 	$L__BB1_42;
	add.s32 	%r66, %r79, %r5;
	mul.wide.u32 	%rd53, %r66, 4;
	add.s64 	%rd54, %rd2, %rd53;
	ld.global.f32 	%f72, [%rd54];
	setp.neu.f32 	%p27, %f72, 0f3F800000;
	@%p27 bra 	$L__BB1_42;
	mad.lo.s32 	%r67, %r79, %r42, %r4;
	mul.wide.s32 	%rd55, %r67, 4;
	add.s64 	%rd56, %rd1, %rd55;
	ld.global.f32 	%f73, [%rd56];
	add.f32 	%f75, %f75, %f73;
$L__BB1_42:
	mad.lo.s32 	%r68, %r42, %r1, %r4;
	cvta.to.global.u64 	%rd57, %rd7;
	mul.wide.s32 	%rd58, %r68, 4;
	add.s64 	%rd59, %rd57, %rd58;
	st.global.f32 	[%rd59], %f75;
$L__BB1_43:
	ret;

}
	// .globl	_Z18cuda_reduce_MatrixPfS_iif
.visible .entry _Z18cuda_reduce_MatrixPfS_iif(
	.param .u64 .ptr .align 1 _Z18cuda_reduce_MatrixPfS_iif_param_0,
	.param .u64 .ptr .align 1 _Z18cuda_reduce_MatrixPfS_iif_param_1,
	.param .u32 _Z18cuda_reduce_MatrixPfS_iif_param_2,
	.param .u32 _Z18cuda_reduce_MatrixPfS_iif_param_3,
	.param .f32 _Z18cuda_reduce_MatrixPfS_iif_param_4
)
{
	.reg .pred 	%p<5>;
	.reg .b32 	%r<14>;
	.reg .b32 	%f<6>;
	.reg .b64 	%rd<9>;

	ld.param.u64 	%rd1, [_Z18cuda_reduce_MatrixPfS_iif_param_0];
	ld.param.u64 	%rd2, [_Z18cuda_reduce_MatrixPfS_iif_param_1];
	ld.param.u32 	%r3, [_Z18cuda_reduce_MatrixPfS_iif_param_2];
	ld.param.u32 	%r5, [_Z18cuda_reduce_MatrixPfS_iif_param_3];
	ld.param.f32 	%f1, [_Z18cuda_reduce_MatrixPfS_iif_param_4];
	mov.u32 	%r6, %tid.x;
	mov.u32 	%r7, %ntid.x;
	mov.u32 	%r8, %ctaid.x;
	mad.lo.s32 	%r9, %r7, %r8, %r6;
	mov.u32 	%r10, %tid.y;
	mov.u32 	%r11, %ntid.y;
	mov.u32 	%r12, %ctaid.y;
	mad.lo.s32 	%r13, %r11, %r12, %r10;
	mad.lo.s32 	%r2, %r3, %r13, %r9;
	setp.ge.s32 	%p1, %r9, %r5;
	setp.ge.s32 	%p2, %r13, %r3;
	or.pred  	%p3, %p1, %p2;
	@%p3 bra 	$L__BB2_2;
	cvta.to.global.u64 	%rd3, %rd1;
	cvta.to.global.u64 	%rd4, %rd2;
	mul.wide.u32 	%rd5, %r13, 4;
	add.s64 	%rd6, %rd4, %rd5;
	ld.global.f32 	%f2, [%rd6];
	mul.f32 	%f3, %f1, %f2;
	mul.wide.s32 	%rd7, %r2, 4;
	add.s64 	%rd8, %rd3, %rd7;
	ld.global.f32 	%f4, [%rd8];
	setp.lt.f32 	%p4, %f4, %f3;
	selp.f32 	%f5, 0f00000000, %f4, %p4;
	st.global.f32 	[%rd8], %f5;
$L__BB2_2:
	ret;

}


// ===== COMPILED SASS (sm_100) =====

	.target	sm_100

	.elftype	@"ET_EXEC"


//--------------------- .note.nv.tkinfo           --------------------------
	.section	.note.nv.tkinfo,"",@"SHT_NOTE"
	.sectionflags	@"SHF_NOTE_NV_TKINFO"
	.tkinfo
        /*0018*/ 	.word	0x00000002
        /*0030*/ 	.string	""
        /*0030*/ 	.string	"ptxas"
        /*0030*/ 	.string	"Cuda compilation tools, release 13.0, V13.0.88"
        /*0030*/ 	.string	"Build cuda_13.0.r13.0/compiler.36424714_0"
        /*0030*/ 	.string	"-arch sm_100 -m 64 "



//--------------------- .note.nv.cuinfo           --------------------------
	.section	.note.nv.cuinfo,"",@"SHT_NOTE"
	.sectionflags	@"SHF_NOTE_NV_CUINFO"
        /*0018*/ 	.short	0x0002
        /*001a*/ 	.short	0x0064
        /*001c*/ 	.short	0x0082
	.zero		2


//--------------------- .nv.info                  --------------------------
	.section	.nv.info,"",@"SHT_CUDA_INFO"
	.align	4


	//----- nvinfo : EIATTR_REGCOUNT
	.align		4
        /*0000*/ 	.byte	0x04, 0x2f
        /*0002*/ 	.short	(.L_1 - .L_0)
	.align		4
.L_0:
        /*0004*/ 	.word	index@(_Z16quantitize_cuda8PfPaiif)
        /*0008*/ 	.word	0x0000000a


	//----- nvinfo : EIATTR_FRAME_SIZE
	.align		4
.L_1:
        /*000c*/ 	.byte	0x04, 0x11
        /*000e*/ 	.short	(.L_3 - .L_2)
	.align		4
.L_2:
        /*0010*/ 	.word	index@(_Z16quantitize_cuda8PfPaiif)
        /*0014*/ 	.word	0x00000000


	//----- nvinfo : EIATTR_REGCOUNT
	.align		4
.L_3:
        /*0018*/ 	.byte	0x04, 0x2f
        /*001a*/ 	.short	(.L_5 - .L_4)
	.align		4
.L_4:
        /*001c*/ 	.word	index@(_Z20binaryMatrixMultiplyPfS_S_iii)
        /*0020*/ 	.word	0x00000020


	//----- nvinfo : EIATTR_FRAME_SIZE
	.align		4
.L_5:
        /*0024*/ 	.byte	0x04, 0x11
        /*0026*/ 	.short	(.L_7 - .L_6)
	.align		4
.L_6:
        /*0028*/ 	.word	index@(_Z20binaryMatrixMultiplyPfS_S_iii)
        /*002c*/ 	.word	0x00000000


	//----- nvinfo : EIATTR_REGCOUNT
	.align		4
.L_7:
        /*0030*/ 	.byte	0x04, 0x2f
        /*0032*/ 	.short	(.L_9 - .L_8)
	.align		4
.L_8:
        /*0034*/ 	.word	index@(_Z18cuda_reduce_MatrixPfS_iif)
        /*0038*/ 	.word	0x0000000c


	//----- nvinfo : EIATTR_FRAME_SIZE
	.align		4
.L_9:
        /*003c*/ 	.byte	0x04, 0x11
        /*003e*/ 	.short	(.L_11 - .L_10)
	.align		4
.L_10:
        /*0040*/ 	.word	index@(_Z18cuda_reduce_MatrixPfS_iif)
        /*0044*/ 	.word	0x00000000


	//----- nvinfo : EIATTR_MIN_STACK_SIZE
	.align		4
.L_11:
        /*0048*/ 	.byte	0x04, 0x12
        /*004a*/ 	.short	(.L_13 - .L_12)
	.align		4
.L_12:
        /*004c*/ 	.word	index@(_Z18cuda_reduce_MatrixPfS_iif)
        /*0050*/ 	.word	0x00000000


	//----- nvinfo : EIATTR_MIN_STACK_SIZE
	.align		4
.L_13:
        /*0054*/ 	.byte	0x04, 0x12
        /*0056*/ 	.short	(.L_15 - .L_14)
	.align		4
.L_14:
        /*0058*/ 	.word	index@(_Z20binaryMatrixMultiplyPfS_S_iii)
        /*005c*/ 	.word	0x00000000


	//----- nvinfo : EIATTR_MIN_STACK_SIZE
	.align		4
.L_15:
        /*0060*/ 	.byte	0x04, 0x12
        /*0062*/ 	.short	(.L_17 - .L_16)
	.align		4
.L_16:
        /*0064*/ 	.word	index@(_Z16quantitize_cuda8PfPaiif)
        /*0068*/ 	.word	0x00000000
.L_17:


//--------------------- .nv.compat                --------------------------
	.section	.nv.compat,"",@"SHT_CUDA_COMPAT_INFO"
	.align	4
        /*0000*/ 	.byte	0x02, 0x09, 0x00, 0x00, 0x02, 0x02, 0x01, 0x00, 0x02, 0x05, 0x05, 0x00, 0x03, 0x07, 0x01, 0x01
        /*0010*/ 	.byte	0x02, 0x03, 0x00, 0x00, 0x02, 0x06, 0x01, 0x00, 0x04, 0x0b, 0x08, 0x00, 0x01, 0x00, 0x00, 0x00
        /*0020*/ 	.byte	0x00, 0x00, 0x00, 0x00


//--------------------- .nv.info._Z18cuda_reduce_MatrixPfS_iif --------------------------
	.section	.nv.info._Z18cuda_reduce_MatrixPfS_iif,"",@"SHT_CUDA_INFO"
	.sectionflags	@""
	.align	4


	//----- nvinfo : EIATTR_CUDA_API_VERSION
	.align		4
        /*0000*/ 	.byte	0x04, 0x37
        /*0002*/ 	.short	(.L_19 - .L_18)
.L_18:
        /*0004*/ 	.word	0x00000082


	//----- nvinfo : EIATTR_KPARAM_INFO
	.align		4
.L_19:
        /*0008*/ 	.byte	0x04, 0x17
        /*000a*/ 	.short	(.L_21 - .L_20)
.L_20:
        /*000c*/ 	.word	0x00000000
        /*0010*/ 	.short	0x0004
        /*0012*/ 	.short	0x0018
        /*0014*/ 	.byte	0x00, 0xf0, 0x11, 0x00


	//----- nvinfo : EIATTR_KPARAM_INFO
	.align		4
.L_21:
        /*0018*/ 	.byte	0x04, 0x17
        /*001a*/ 	.short	(.L_23 - .L_22)
.L_22:
        /*001c*/ 	.word	0x00000000
        /*0020*/ 	.short	0x0003
        /*0022*/ 	.short	0x0014
        /*0024*/ 	.byte	0x00, 0xf0, 0x11, 0x00


	//----- nvinfo : EIATTR_KPARAM_INFO
	.align		4
.L_23:
        /*0028*/ 	.byte	0x04, 0x17
        /*002a*/ 	.short	(.L_25 - .L_24)
.L_24:
        /*002c*/ 	.word	0x00000000
        /*0030*/ 	.short	0x0002
        /*0032*/ 	.short	0x0010
        /*0034*/ 	.byte	0x00, 0xf0, 0x11, 0x00


	//----- nvinfo : EIATTR_KPARAM_INFO
	.align		4
.L_25:
        /*0038*/ 	.byte	0x04, 0x17
        /*003a*/ 	.short	(.L_27 - .L_26)
.L_26:
        /*003c*/ 	.word	0x00000000
        /*0040*/ 	.short	0x0001
        /*0042*/ 	.short	0x0008
        /*0044*/ 	.byte	0x00, 0xf5, 0x21, 0x00


	//----- nvinfo : EIATTR_KPARAM_INFO
	.align		4
.L_27:
        /*0048*/ 	.byte	0x04, 0x17
        /*004a*/ 	.short	(.L_29 - .L_28)
.L_28:
        /*004c*/ 	.word	0x00000000
        /*0050*/ 	.short	0x0000
        /*0052*/ 	.short	0x0000
        /*0054*/ 	.byte	0x00, 0xf5, 0x21, 0x00


	//----- nvinfo : EIATTR_SPARSE_MMA_MASK
	.align		4
.L_29:
        /*0058*/ 	.byte	0x03, 0x50
        /*005a*/ 	.short	0x0000


	//----- nvinfo : EIATTR_MAXREG_COUNT
	.align		4
        /*005c*/ 	.byte	0x03, 0x1b
        /*005e*/ 	.short	0x00ff


	//----- nvinfo : EIATTR_MERCURY_ISA_VERSION
	.align		4
        /*0060*/ 	.byte	0x03, 0x5f
        /*0062*/ 	.short	0x0101


	//----- nvinfo : EIATTR_VRC_CTA_INIT_COUNT
	.align		4
        /*0064*/ 	.byte	0x02, 0x4a
	.zero		1
	.zero		1


	//----- nvinfo : EIATTR_EXIT_INSTR_OFFSETS
	.align		4
        /*0068*/ 	.byte	0x04, 0x1c
        /*006a*/ 	.short	(.L_31 - .L_30)


	//   ....[0]....
.L_30:
        /*006c*/ 	.word	0x000000d0


	//   ....[1]....
        /*0070*/ 	.word	0x000001a0


	//----- nvinfo : EIATTR_CBANK_PARAM_SIZE
	.align		4
.L_31:
        /*0074*/ 	.byte	0x03, 0x19
        /*0076*/ 	.short	0x001c


	//----- nvinfo : EIATTR_PARAM_CBANK
	.align		4
        /*0078*/ 	.byte	0x04, 0x0a
        /*007a*/ 	.short	(.L_33 - .L_32)
	.align		4
.L_32:
        /*007c*/ 	.word	index@(.nv.constant0._Z18cuda_reduce_MatrixPfS_iif)
        /*0080*/ 	.short	0x0380
        /*0082*/ 	.short	0x001c


	//----- nvinfo : EIATTR_SW_WAR
	.align		4
.L_33:
        /*0084*/ 	.byte	0x04, 0x36
        /*0086*/ 	.short	(.L_35 - .L_34)
.L_34:
        /*0088*/ 	.word	0x00000008
.L_35:


//--------------------- .nv.info._Z20binaryMatrixMultiplyPfS_S_iii --------------------------
	.section	.nv.info._Z20binaryMatrixMultiplyPfS_S_iii,"",@"SHT_CUDA_INFO"
	.sectionflags	@""
	.align	4


	//----- nvinfo : EIATTR_CUDA_API_VERSION
	.align		4
        /*0000*/ 	.byte	0x04, 0x37
        /*0002*/ 	.short	(.L_37 - .L_36)
.L_36:
        /*0004*/ 	.word	0x00000082


	//----- nvinfo : EIATTR_KPARAM_INFO
	.align		4
.L_37:
        /*0008*/ 	.byte	0x04, 0x17
        /*000a*/ 	.short	(.L_39 - .L_38)
.L_38:
        /*000c*/ 	.word	0x00000000
        /*0010*/ 	.short	0x0005
        /*0012*/ 	.short	0x0020
        /*0014*/ 	.byte	0x00, 0xf0, 0x11, 0x00


	//----- nvinfo : EIATTR_KPARAM_INFO
	.align		4
.L_39:
        /*0018*/ 	.byte	0x04, 0x17
        /*001a*/ 	.short	(.L_41 - .L_40)
.L_40:
        /*001c*/ 	.word	0x00000000
        /*0020*/ 	.short	0x0004
        /*0022*/ 	.short	0x001c
        /*0024*/ 	.byte	0x00, 0xf0, 0x11, 0x00


	//----- nvinfo : EIATTR_KPARAM_INFO
	.align		4
.L_41:
        /*0028*/ 	.byte	0x04, 0x17
        /*002a*/ 	.short	(.L_43 - .L_42)
.L_42:
        /*002c*/ 	.word	0x00000000
        /*0030*/ 	.short	0x0003
        /*0032*/ 	.short	0x0018
        /*0034*/ 	.byte	0x00, 0xf0, 0x11, 0x00


	//----- nvinfo : EIATTR_KPARAM_INFO
	.align		4
.L_43:
        /*0038*/ 	.byte	0x04, 0x17
        /*003a*/ 	.short	(.L_45 - .L_44)
.L_44:
        /*003c*/ 	.word	0x00000000
        /*0040*/ 	.short	0x0002
        /*0042*/ 	.short	0x0010
        /*0044*/ 	.byte	0x00, 0xf5, 0x21, 0x00


	//----- nvinfo : EIATTR_KPARAM_INFO
	.align		4
.L_45:
        /*0048*/ 	.byte	0x04, 0x17
        /*004a*/ 	.short	(.L_47 - .L_46)
.L_46:
        /*004c*/ 	.word	0x00000000
        /*0050*/ 	.short	0x0001
        /*0052*/ 	.short	0x0008
        /*0054*/ 	.byte	0x00, 0xf5, 0x21, 0x00


	//----- nvinfo : EIATTR_KPARAM_INFO
	.align		4
.L_47:
        /*0058*/ 	.byte	0x04, 0x17
        /*005a*/ 	.short	(.L_49 - .L_48)
.L_48:
        /*005c*/ 	.word	0x00000000
        /*0060*/ 	.short	0x0000
        /*0062*/ 	.short	0x0000
        /*0064*/ 	.byte	0x00, 0xf5, 0x21, 0x00


	//----- nvinfo : EIATTR_SPARSE_MMA_MASK
	.align		4
.L_49:
        /*0068*/ 	.byte	0x03, 0x50
        /*006a*/ 	.short	0x0000


	//----- nvinfo : EIATTR_MAXREG_COUNT
	.align		4
        /*006c*/ 	.byte	0x03, 0x1b
        /*006e*/ 	.short	0x00ff


	//----- nvinfo : EIATTR_MERCURY_ISA_VERSION
	.align		4
        /*0070*/ 	.byte	0x03, 0x5f
        /*0072*/ 	.short	0x0101


	//----- nvinfo : EIATTR_VRC_CTA_INIT_COUNT
	.align		4
        /*0074*/ 	.byte	0x02, 0x4a
	.zero		1
	.zero		1


	//----- nvinfo : EIATTR_EXIT_INSTR_OFFSETS
	.align		4
        /*0078*/ 	.byte	0x04, 0x1c
        /*007a*/ 	.short	(.L_51 - .L_50)


	//   ....[0]....
.L_50:
        /*007c*/ 	.word	0x000000f0


	//   ....[1]....
        /*0080*/ 	.word	0x00000c80


	//----- nvinfo : EIATTR_CRS_STACK_SIZE
	.align		4
.L_51:
        /*0084*/ 	.byte	0x04, 0x1e
        /*0086*/ 	.short	(.L_53 - .L_52)
.L_52:
        /*0088*/ 	.word	0x00000000


	//----- nvinfo : EIATTR_CBANK_PARAM_SIZE
	.align		4
.L_53:
        /*008c*/ 	.byte	0x03, 0x19
        /*008e*/ 	.short	0x0024


	//----- nvinfo : EIATTR_PARAM_CBANK
	.align		4
        /*0090*/ 	.byte	0x04, 0x0a
        /*0092*/ 	.short	(.L_55 - .L_54)
	.align		4
.L_54:
        /*0094*/ 	.word	index@(.nv.constant0._Z20binaryMatrixMultiplyPfS_S_iii)
        /*0098*/ 	.short	0x0380
        /*009a*/ 	.short	0x0024


	//----- nvinfo : EIATTR_SW_WAR
	.align		4
.L_55:
        /*009c*/ 	.byte	0x04, 0x36
        /*009e*/ 	.short	(.L_57 - .L_56)
.L_56:
        /*00a0*/ 	.word	0x00000008
.L_57:


//--------------------- .nv.info._Z16quantitize_cuda8PfPaiif --------------------------
	.section	.nv.info._Z16quantitize_cuda8PfPaiif,"",@"SHT_CUDA_INFO"
	.sectionflags	@""
	.align	4


	//----- nvinfo : EIATTR_CUDA_API_VERSION
	.align		4
        /*0000*/ 	.byte	0x04, 0x37
        /*0002*/ 	.short	(.L_59 - .L_58)
.L_58:
        /*0004*/ 	.word	0x00000082


	//----- nvinfo : EIATTR_KPARAM_INFO
	.align		4
.L_59:
        /*0008*/ 	.byte	0x04, 0x17
        /*000a*/ 	.short	(.L_61 - .L_60)
.L_60:
        /*000c*/ 	.word	0x00000000
        /*0010*/ 	.short	0x0004
        /*0012*/ 	.short	0x0018
        /*0014*/ 	.byte	0x00, 0xf0, 0x11, 0x00


	//----- nvinfo : EIATTR_KPARAM_INFO
	.align		4
.L_61:
        /*0018*/ 	.byte	0x04, 0x17
        /*001a*/ 	.short	(.L_63 - .L_62)
.L_62:
        /*001c*/ 	.word	0x00000000
        /*0020*/ 	.short	0x0003
        /*0022*/ 	.short	0x0014
        /*0024*/ 	.byte	0x00, 0xf0, 0x11, 0x00


	//----- nvinfo : EIATTR_KPARAM_INFO
	.align		4
.L_63:
        /*0028*/ 	.byte	0x04, 0x17
        /*002a*/ 	.short	(.L_65 - .L_64)
.L_64:
        /*002c*/ 	.word	0x00000000
        /*0030*/ 	.short	0x0002
        /*0032*/ 	.short	0x0010
        /*0034*/ 	.byte	0x00, 0xf0, 0x11, 0x00


	//----- nvinfo : EIATTR_KPARAM_INFO
	.align		4
.L_65:
        /*0038*/ 	.byte	0x04, 0x17
        /*003a*/ 	.short	(.L_67 - .L_66)
.L_66:
        /*003c*/ 	.word	0x00000000
        /*0040*/ 	.short	0x0001
        /*0042*/ 	.short	0x0008
        /*0044*/ 	.byte	0x00, 0xf5, 0x21, 0x00


	//----- nvinfo : EIATTR_KPARAM_INFO
	.align		4
.L_67:
        /*0048*/ 	.byte	0x04, 0x17
        /*004a*/ 	.short	(.L_69 - .L_68)
.L_68:
        /*004c*/ 	.word	0x00000000
        /*0050*/ 	.short	0x0000
        /*0052*/ 	.short	0x0000
        /*0054*/ 	.byte	0x00, 0xf5, 0x21, 0x00


	//----- nvinfo : EIATTR_SPARSE_MMA_MASK
	.align		4
.L_69:
        /*0058*/ 	.byte	0x03, 0x50
        /*005a*/ 	.short	0x0000


	//----- nvinfo : EIATTR_MAXREG_COUNT
	.align		4
        /*005c*/ 	.byte	0x03, 0x1b
        /*005e*/ 	.short	0x00ff


	//----- nvinfo : EIATTR_MERCURY_ISA_VERSION
	.align		4
        /*0060*/ 	.byte	0x03, 0x5f
        /*0062*/ 	.short	0x0101


	//----- nvinfo : EIATTR_VRC_CTA_INIT_COUNT
	.align		4
        /*0064*/ 	.byte	0x02, 0x4a
	.zero		1
	.zero		1


	//----- nvinfo : EIATTR_EXIT_INSTR_OFFSETS
	.align		4
        /*0068*/ 	.byte	0x04, 0x1c
        /*006a*/ 	.short	(.L_71 - .L_70)


	//   ....[0]....
.L_70:
        /*006c*/ 	.word	0x00000160


	//----- nvinfo : EIATTR_CBANK_PARAM_SIZE
	.align		4
.L_71:
        /*0070*/ 	.byte	0x03, 0x19
        /*0072*/ 	.short	0x001c


	//----- nvinfo : EIATTR_PARAM_CBANK
	.align		4
        /*0074*/ 	.byte	0x04, 0x0a
        /*0076*/ 	.short	(.L_73 - .L_72)
	.align		4
.L_72:
        /*0078*/ 	.word	index@(.nv.constant0._Z16quantitize_cuda8PfPaiif)
        /*007c*/ 	.short	0x0380
        /*007e*/ 	.short	0x001c


	//----- nvinfo : EIATTR_SW_WAR
	.align		4
.L_73:
        /*0080*/ 	.byte	0x04, 0x36
        /*0082*/ 	.short	(.L_75 - .L_74)
.L_74:
        /*0084*/ 	.word	0x00000008
.L_75:


//--------------------- .nv.callgraph             --------------------------
	.section	.nv.callgraph,"",@"SHT_CUDA_CALLGRAPH"
	.align	4
	.sectionentsize	8
	.align		4
        /*0000*/ 	.word	0x00000000
	.align		4
        /*0004*/ 	.word	0xffffffff
	.align		4
        /*0008*/ 	.word	0x00000000
	.align		4
        /*000c*/ 	.word	0xfffffffe
	.align		4
        /*0010*/ 	.word	0x00000000
	.align		4
        /*0014*/ 	.word	0xfffffffd
	.align		4
        /*0018*/ 	.word	0x00000000
	.align		4
        /*001c*/ 	.word	0xfffffffc


//--------------------- .text._Z18cuda_reduce_MatrixPfS_iif --------------------------
	.section	.text._Z18cuda_reduce_MatrixPfS_iif,"ax",@progbits
	.align	128
        .global         _Z18cuda_reduce_MatrixPfS_iif
        .type           _Z18cuda_reduce_MatrixPfS_iif,@function
        .size           _Z18cuda_reduce_MatrixPfS_iif,(.L_x_9 - _Z18cuda_reduce_MatrixPfS_iif)
        .other          _Z18cuda_reduce_MatrixPfS_iif,@"STO_CUDA_ENTRY STV_DEFAULT"
_Z18cuda_reduce_MatrixPfS_iif:
.text._Z18cuda_reduce_MatrixPfS_iif:
[----:B------:R-:W-:Y:S01]  /*0000*/  LDC R1, c[0x0][0x37c] ;  /* 0x0000df00ff017b82 */ /* 0x000fe20000000800 */
[----:B------:R-:W0:Y:S01]  /*0010*/  S2R R7, SR_TID.Y ;  /* 0x0000000000077919 */ /* 0x000e220000002200 */
[----:B------:R-:W1:Y:S01]  /*0020*/  LDCU UR4, c[0x0][0x360] ;  /* 0x00006c00ff0477ac */ /* 0x000e620008000800 */
[----:B------:R-:W0:Y:S01]  /*0030*/  S2R R2, SR_CTAID.Y ;  /* 0x0000000000027919 */ /* 0x000e220000002600 */
[----:B------:R-:W0:Y:S01]  /*0040*/  LDCU UR5, c[0x0][0x364] ;  /* 0x00006c80ff0577ac */ /* 0x000e220008000800 */
[----:B------:R-:W1:Y:S01]  /*0050*/  S2R R0, SR_TID.X ;  /* 0x0000000000007919 */ /* 0x000e620000002100 */
[----:B------:R-:W2:Y:S01]  /*0060*/  LDCU.64 UR6, c[0x0][0x390] ;  /* 0x00007200ff0677ac */ /* 0x000ea20008000a00 */
[----:B------:R-:W1:Y:S01]  /*0070*/  S2R R3, SR_CTAID.X ;  /* 0x0000000000037919 */ /* 0x000e620000002500 */
[----:B0-----:R-:W-:-:S05]  /*0080*/  IMAD R7, R2, UR5, R7 ;  /* 0x0000000502077c24 */ /* 0x001fca000f8e0207 */
[----:B--2---:R-:W-:Y:S01]  /*0090*/  ISETP.GE.AND P0, PT, R7, UR6, PT ;  /* 0x0000000607007c0c */ /* 0x004fe2000bf06270 */
[----:B-1----:R-:W-:-:S04]  /*00a0*/  IMAD R0, R3, UR4, R0 ;  /* 0x0000000403007c24 */ /* 0x002fc8000f8e0200 */
[----:B------:R-:W-:Y:S01]  /*00b0*/  IMAD R9, R7, UR6, R0 ;  /* 0x0000000607097c24 */ /* 0x000fe2000f8e0200 */
[----:B------:R-:W-:-:S13]  /*00c0*/  ISETP.GE.OR P0, PT, R0, UR7, P0 ;  /* 0x0000000700007c0c */ /* 0x000fda0008706670 */
[----:B------:R-:W-:Y:S05]  /*00d0*/  @P0 EXIT ;  /* 0x000000000000094d */ /* 0x000fea0003800000 */
[----:B------:R-:W0:Y:S01]  /*00e0*/  LDC.64 R2, c[0x0][0x388] ;  /* 0x0000e200ff027b82 */ /* 0x000e220000000a00 */
[----:B------:R-:W1:Y:S01]  /*00f0*/  LDCU.64 UR4, c[0x0][0x358] ;  /* 0x00006b00ff0477ac */ /* 0x000e620008000a00 */
[----:B------:R-:W2:Y:S06]  /*0100*/  LDCU UR6, c[0x0][0x398] ;  /* 0x00007300ff0677ac */ /* 0x000eac0008000800 */
[----:B------:R-:W3:Y:S01]  /*0110*/  LDC.64 R4, c[0x0][0x380] ;  /* 0x0000e000ff047b82 */ /* 0x000ee20000000a00 */
[----:B0-----:R-:W-:-:S06]  /*0120*/  IMAD.WIDE.U32 R2, R7, 0x4, R2 ;  /* 0x0000000407027825 */ /* 0x001fcc00078e0002 */
[----:B-1----:R-:W2:Y:S01]  /*0130*/  LDG.E R2, desc[UR4][R2.64] ;  /* 0x0000000402027981 */ /* 0x002ea2000c1e1900 */
[----:B---3--:R-:W-:-:S05]  /*0140*/  IMAD.WIDE R4, R9, 0x4, R4 ;  /* 0x0000000409047825 */ /* 0x008fca00078e0204 */
[----:B------:R-:W3:Y:S01]  /*0150*/  LDG.E R7, desc[UR4][R4.64] ;  /* 0x0000000404077981 */ /* 0x000ee2000c1e1900 */
[----:B--2---:R-:W-:-:S05]  /*0160*/  FMUL R0, R2, UR6 ;  /* 0x0000000602007c20 */ /* 0x004fca0008400000 */
[----:B---3--:R-:W-:-:S04]  /*0170*/  FSETP.GEU.AND P0, PT, R7, R0, PT ;  /* 0x000000000700720b */ /* 0x008fc80003f0e000 */
[----:B------:R-:W-:-:S05]  /*0180*/  FSEL R7, R7, RZ, P0 ;  /* 0x000000ff07077208 */ /* 0x000fca0000000000 */
[----:B------:R-:W-:Y:S01]  /*0190*/  STG.E desc[UR4][R4.64], R7 ;  /* 0x0000000704007986 */ /* 0x000fe2000c101904 */
[----:B------:R-:W-:Y:S05]  /*01a0*/  EXIT ;  /* 0x000000000000794d */ /* 0x000fea0003800000 */
.L_x_0:
[----:B------:R-:W-:-:S00]  /*01b0*/  BRA `(.L_x_0) ;  /* 0xfffffffc00fc7947 */ /* 0x000fc0000383ffff */
[----:B------:R-:W-:-:S00]  /*01c0*/  NOP ;  /* 0x0000000000007918 */ /* 0x000fc00000000000 */
        /* <DEDUP_REMOVED lines=11> */
.L_x_9:


//--------------------- .text._Z20binaryMatrixMultiplyPfS_S_iii --------------------------
	.section	.text._Z20binaryMatrixMultiplyPfS_S_iii,"ax",@progbits
	.align	128
        .global         _Z20binaryMatrixMultiplyPfS_S_iii
        .type           _Z20binaryMatrixMultiplyPfS_S_iii,@function
        .size           _Z20binaryMatrixMultiplyPfS_S_iii,(.L_x_10 - _Z20binaryMatrixMultiplyPfS_S_iii)
        .other          _Z20binaryMatrixMultiplyPfS_S_iii,@"STO_CUDA_ENTRY STV_DEFAULT"
_Z20binaryMatrixMultiplyPfS_S_iii:
.text._Z20binaryMatrixMultiplyPfS_S_iii:
[----:B------:R-:W-:Y:S01]  /*0000*/  LDC R1, c[0x0][0x37c] ;  /* 0x0000df00ff017b82 */ /* 0x000fe20000000800 */
[----:B------:R-:W0:Y:S07]  /*0010*/  S2R R10, SR_TID.X ;  /* 0x00000000000a7919 */ /* 0x000e2e0000002100 */
[----:B------:R-:W1:Y:S01]  /*0020*/  S2UR UR4, SR_CTAID.X ;  /* 0x00000000000479c3 */ /* 0x000e620000002500 */
[----:B------:R-:W2:Y:S01]  /*0030*/  LDCU UR8, c[0x0][0x3a0] ;  /* 0x00007400ff0877ac */ /* 0x000ea20008000800 */
[----:B------:R-:W3:Y:S01]  /*0040*/  S2R R2, SR_TID.Y ;  /* 0x0000000000027919 */ /* 0x000ee20000002200 */
[----:B------:R-:W4:Y:S05]  /*0050*/  LDCU UR7, c[0x0][0x398] ;  /* 0x00007300ff0777ac */ /* 0x000f2a0008000800 */
[----:B------:R-:W3:Y:S01]  /*0060*/  LDC R3, c[0x0][0x364] ;  /* 0x0000d900ff037b82 */ /* 0x000ee20000000800 */
[----:B------:R-:W1:Y:S07]  /*0070*/  LDCU UR5, c[0x0][0x360] ;  /* 0x00006c00ff0577ac */ /* 0x000e6e0008000800 */
[----:B------:R-:W3:Y:S01]  /*0080*/  S2UR UR6, SR_CTAID.Y ;  /* 0x00000000000679c3 */ /* 0x000ee20000002600 */
[----:B--2---:R-:W-:Y:S01]  /*0090*/  MOV R7, UR8 ;  /* 0x0000000800077c02 */ /* 0x004fe20008000f00 */
[----:B-1----:R-:W-:-:S06]  /*00a0*/  UIMAD UR4, UR4, UR5, URZ ;  /* 0x00000005040472a4 */ /* 0x002fcc000f8e02ff */
[----:B0-----:R-:W-:-:S04]  /*00b0*/  IADD3 R0, PT, PT, R10, UR4, RZ ;  /* 0x000000040a007c10 */ /* 0x001fc8000fffe0ff */
[----:B------:R-:W-:Y:S01]  /*00c0*/  ISETP.GE.AND P0, PT, R0, R7, PT ;  /* 0x000000070000720c */ /* 0x000fe20003f06270 */
[----:B---3--:R-:W-:-:S05]  /*00d0*/  IMAD R3, R3, UR6, R2 ;  /* 0x0000000603037c24 */ /* 0x008fca000f8e0202 */
[----:B----4-:R-:W-:-:S13]  /*00e0*/  ISETP.GE.OR P0, PT, R3, UR7, P0 ;  /* 0x0000000703007c0c */ /* 0x010fda0008706670 */
[----:B------:R-:W-:Y:S05]  /*00f0*/  @P0 EXIT ;  /* 0x000000000000094d */ /* 0x000fea0003800000 */
[----:B------:R-:W0:Y:S01]  /*0100*/  LDCU UR5, c[0x0][0x39c] ;  /* 0x00007380ff0577ac */ /* 0x000e220008000800 */
[----:B------:R-:W-:Y:S01]  /*0110*/  HFMA2 R2, -RZ, RZ, 0, 0 ;  /* 0x00000000ff027431 */ /* 0x000fe200000001ff */
[----:B------:R-:W1:Y:S01]  /*0120*/  LDCU.64 UR8, c[0x0][0x358] ;  /* 0x00006b00ff0877ac */ /* 0x000e620008000a00 */
[----:B0-----:R-:W-:-:S09]  /*0130*/  UISETP.GE.AND UP0, UPT, UR5, 0x1, UPT ;  /* 0x000000010500788c */ /* 0x001fd2000bf06270 */
[----:B-1----:R-:W-:Y:S05]  /*0140*/  BRA.U !UP0, `(.L_x_1) ;  /* 0x0000000908bc7547 */ /* 0x002fea000b800000 */
[----:B------:R-:W-:Y:S02]  /*0150*/  UISETP.GE.U32.AND UP1, UPT, UR5, 0x8, UPT ;  /* 0x000000080500788c */ /* 0x000fe4000bf26070 */
[----:B------:R-:W-:Y:S01]  /*0160*/  IMAD R4, R3, UR5, RZ ;  /* 0x0000000503047c24 */ /* 0x000fe2000f8e02ff */
[----:B------:R-:W-:Y:S01]  /*0170*/  ULOP3.LUT UR6, UR5, 0x7, URZ, 0xc0, !UPT ;  /* 0x0000000705067892 */ /* 0x000fe2000f8ec0ff */
[----:B------:R-:W-:Y:S02]  /*0180*/  MOV R2, RZ ;  /* 0x000000ff00027202 */ /* 0x000fe40000000f00 */
[----:B------:R-:W-:Y:S01]  /*0190*/  MOV R5, RZ ;  /* 0x000000ff00057202 */ /* 0x000fe20000000f00 */
[----:B------:R-:W-:Y:S02]  /*01a0*/  UISETP.NE.AND UP0, UPT, UR6, URZ, UPT ;  /* 0x000000ff0600728c */ /* 0x000fe4000bf05270 */
[----:B------:R-:W-:Y:S09]  /*01b0*/  BRA.U !UP1, `(.L_x_2) ;  /* 0x00000005093c7547 */ /* 0x000ff2000b800000 */
[----:B------:R-:W0:Y:S01]  /*01c0*/  LDC.64 R8, c[0x0][0x380] ;  /* 0x0000e000ff087b82 */ /* 0x000e220000000a00 */
[----:B------:R-:W-:Y:S01]  /*01d0*/  ULOP3.LUT UR5, UR5, 0x7ffffff8, URZ, 0xc0, !UPT ;  /* 0x7ffffff805057892 */ /* 0x000fe2000f8ec0ff */
[C-C-:B------:R-:W-:Y:S01]  /*01e0*/  IMAD R11, R7.reuse, 0x6, R0.reuse ;  /* 0x00000006070b7824 */ /* 0x140fe200078e0200 */
[CC--:B------:R-:W-:Y:S01]  /*01f0*/  LEA R20, R7.reuse, R0.reuse, 0x2 ;  /* 0x0000000007147211 */ /* 0x0c0fe200078e10ff */
[C-C-:B------:R-:W-:Y:S01]  /*0200*/  IMAD R21, R7.reuse, 0x5, R0.reuse ;  /* 0x0000000507157824 */ /* 0x140fe200078e0200 */
[----:B------:R-:W-:Y:S01]  /*0210*/  MOV R2, RZ ;  /* 0x000000ff00027202 */ /* 0x000fe20000000f00 */
[----:B------:R-:W-:Y:S01]  /*0220*/  IMAD R22, R7, 0x3, R0 ;  /* 0x0000000307167824 */ /* 0x000fe200078e0200 */
[----:B------:R-:W-:Y:S01]  /*0230*/  MOV R23, R0 ;  /* 0x0000000000177202 */ /* 0x000fe20000000f00 */
[----:B------:R-:W1:Y:S01]  /*0240*/  LDC R6, c[0x0][0x3a0] ;  /* 0x0000e800ff067b82 */ /* 0x000e620000000800 */
[----:B------:R-:W-:Y:S01]  /*0250*/  MOV R5, UR5 ;  /* 0x0000000500057c02 */ /* 0x000fe20008000f00 */
[----:B------:R-:W-:Y:S01]  /*0260*/  UIADD3 UR7, UPT, UPT, -UR5, URZ, URZ ;  /* 0x000000ff05077290 */ /* 0x000fe2000fffe1ff */
[----:B0-----:R-:W-:-:S03]  /*0270*/  IMAD.WIDE.U32 R8, R4, 0x4, R8 ;  /* 0x0000000404087825 */ /* 0x001fc600078e0008 */
[----:B------:R-:W-:Y:S01]  /*0280*/  IADD3 R12, P0, PT, R8, 0x10, RZ ;  /* 0x00000010080c7810 */ /* 0x000fe20007f1e0ff */
[----:B------:R-:W-:-:S03]  /*0290*/  IMAD R8, R7, 0x2, R0 ;  /* 0x0000000207087824 */ /* 0x000fc600078e0200 */
[----:B------:R-:W-:Y:S02]  /*02a0*/  IADD3.X R13, PT, PT, RZ, R9, RZ, P0, !PT ;  /* 0x00000009ff0d7210 */ /* 0x000fe400007fe4ff */
[C---:B------:R-:W-:Y:S01]  /*02b0*/  IADD3 R9, PT, PT, R7.reuse, UR4, R10 ;  /* 0x0000000407097c10 */ /* 0x040fe2000fffe00a */
[----:B-1----:R-:W-:-:S07]  /*02c0*/  IMAD R10, R7, 0x7, R0 ;  /* 0x00000007070a7824 */ /* 0x002fce00078e0200 */
.L_x_3:
[----:B------:R-:W2:Y:S04]  /*02d0*/  LDG.E R7, desc[UR8][R12.64+-0x10] ;  /* 0xfffff0080c077981 */ /* 0x000ea8000c1e1900 */
[----:B------:R-:W3:Y:S04]  /*02e0*/  LDG.E R24, desc[UR8][R12.64+-0xc] ;  /* 0xfffff4080c187981 */ /* 0x000ee8000c1e1900 */
[----:B------:R-:W4:Y:S04]  /*02f0*/  LDG.E R25, desc[UR8][R12.64+-0x8] ;  /* 0xfffff8080c197981 */ /* 0x000f28000c1e1900 */
[----:B------:R-:W5:Y:S04]  /*0300*/  LDG.E R26, desc[UR8][R12.64+-0x4] ;  /* 0xfffffc080c1a7981 */ /* 0x000f68000c1e1900 */
[----:B------:R-:W5:Y:S04]  /*0310*/  LDG.E R27, desc[UR8][R12.64] ;  /* 0x000000080c1b7981 */ /* 0x000f68000c1e1900 */
[----:B------:R-:W5:Y:S04]  /*0320*/  LDG.E R18, desc[UR8][R12.64+0x4] ;  /* 0x000004080c127981 */ /* 0x000f68000c1e1900 */
[----:B------:R-:W5:Y:S01]  /*0330*/  LDG.E R19, desc[UR8][R12.64+0x8] ;  /* 0x000008080c137981 */ /* 0x000f62000c1e1900 */
[----:B--2---:R-:W-:-:S03]  /*0340*/  FSETP.NEU.AND P6, PT, R7, 1, PT ;  /* 0x3f8000000700780b */ /* 0x004fc60003fcd000 */
[----:B------:R-:W2:Y:S10]  /*0350*/  LDG.E R7, desc[UR8][R12.64+0xc] ;  /* 0x00000c080c077981 */ /* 0x000eb4000c1e1900 */
[----:B------:R-:W0:Y:S02]  /*0360*/  @!P6 LDC.64 R14, c[0x0][0x388] ;  /* 0x0000e200ff0eeb82 */ /* 0x000e240000000a00 */
[----:B0-----:R-:W-:-:S06]  /*0370*/  @!P6 IMAD.WIDE R16, R23, 0x4, R14 ;  /* 0x000000041710e825 */ /* 0x001fcc00078e020e */
[----:B------:R-:W2:Y:S01]  /*0380*/  @!P6 LDG.E R17, desc[UR8][R16.64] ;  /* 0x000000081011e981 */ /* 0x000ea2000c1e1900 */
[----:B---3--:R-:W-:Y:S02]  /*0390*/  FSETP.NEU.AND P0, PT, R24, 1, PT ;  /* 0x3f8000001800780b */ /* 0x008fe40003f0d000 */
[----:B----4-:R-:W-:Y:S02]  /*03a0*/  FSETP.NEU.AND P1, PT, R25, 1, PT ;  /* 0x3f8000001900780b */ /* 0x010fe40003f2d000 */
[----:B-----5:R-:W-:Y:S02]  /*03b0*/  FSETP.NEU.AND P2, PT, R26, 1, PT ;  /* 0x3f8000001a00780b */ /* 0x020fe40003f4d000 */
[----:B------:R-:W-:-:S07]  /*03c0*/  FSETP.NEU.AND P3, PT, R27, 1, PT ;  /* 0x3f8000001b00780b */ /* 0x000fce0003f6d000 */
[----:B------:R-:W0:Y:S01]  /*03d0*/  @!P0 LDC.64 R14, c[0x0][0x388] ;  /* 0x0000e200ff0e8b82 */ /* 0x000e220000000a00 */
[----:B------:R-:W-:Y:S02]  /*03e0*/  FSETP.NEU.AND P4, PT, R18, 1, PT ;  /* 0x3f8000001200780b */ /* 0x000fe40003f8d000 */
[----:B------:R-:W-:-:S05]  /*03f0*/  FSETP.NEU.AND P5, PT, R19, 1, PT ;  /* 0x3f8000001300780b */ /* 0x000fca0003fad000 */
[----:B------:R-:W1:Y:S08]  /*0400*/  @!P1 LDC.64 R28, c[0x0][0x388] ;  /* 0x0000e200ff1c9b82 */ /* 0x000e700000000a00 */
[----:B------:R-:W3:Y:S08]  /*0410*/  @!P2 LDC.64 R26, c[0x0][0x388] ;  /* 0x0000e200ff1aab82 */ /* 0x000ef00000000a00 */
[----:B------:R-:W4:Y:S01]  /*0420*/  @!P3 LDC.64 R24, c[0x0][0x388] ;  /* 0x0000e200ff18bb82 */ /* 0x000f220000000a00 */
[----:B0-----:R-:W-:-:S07]  /*0430*/  @!P0 IMAD.WIDE R14, R9, 0x4, R14 ;  /* 0x00000004090e8825 */ /* 0x001fce00078e020e */
[----:B------:R-:W0:Y:S01]  /*0440*/  @!P4 LDC.64 R18, c[0x0][0x388] ;  /* 0x0000e200ff12cb82 */ /* 0x000e220000000a00 */
[----:B-1----:R-:W-:-:S06]  /*0450*/  @!P1 IMAD.WIDE R28, R8, 0x4, R28 ;  /* 0x00000004081c9825 */ /* 0x002fcc00078e021c */
[----:B------:R-:W5:Y:S01]  /*0460*/  @!P1 LDG.E R29, desc[UR8][R28.64] ;  /* 0x000000081c1d9981 */ /* 0x000f62000c1e1900 */
[----:B---3--:R-:W-:-:S06]  /*0470*/  @!P2 IMAD.WIDE R26, R22, 0x4, R26 ;  /* 0x00000004161aa825 */ /* 0x008fcc00078e021a */
[----:B------:R-:W3:Y:S01]  /*0480*/  @!P2 LDG.E R27, desc[UR8][R26.64] ;  /* 0x000000081a1ba981 */ /* 0x000ee2000c1e1900 */
[----:B----4-:R-:W-:-:S06]  /*0490*/  @!P3 IMAD.WIDE R24, R20, 0x4, R24 ;  /* 0x000000041418b825 */ /* 0x010fcc00078e0218 */
[----:B------:R-:W4:Y:S01]  /*04a0*/  @!P3 LDG.E R25, desc[UR8][R24.64] ;  /* 0x000000081819b981 */ /* 0x000f22000c1e1900 */
[----:B0-----:R-:W-:-:S06]  /*04b0*/  @!P4 IMAD.WIDE R18, R21, 0x4, R18 ;  /* 0x000000041512c825 */ /* 0x001fcc00078e0212 */
[----:B------:R-:W4:Y:S01]  /*04c0*/  @!P4 LDG.E R19, desc[UR8][R18.64] ;  /* 0x000000081213c981 */ /* 0x000f22000c1e1900 */
[----:B--2---:R-:W-:Y:S01]  /*04d0*/  @!P6 FADD R2, R2, R17 ;  /* 0x000000110202e221 */ /* 0x004fe20000000000 */
[----:B------:R-:W-:Y:S01]  /*04e0*/  FSETP.NEU.AND P6, PT, R7, 1, PT ;  /* 0x3f8000000700780b */ /* 0x000fe20003fcd000 */
[----:B------:R-:W0:Y:S01]  /*04f0*/  @!P5 LDC.64 R16, c[0x0][0x388] ;  /* 0x0000e200ff10db82 */ /* 0x000e220000000a00 */
[----:B------:R1:W2:Y:S11]  /*0500*/  @!P0 LDG.E R7, desc[UR8][R14.64] ;  /* 0x000000080e078981 */ /* 0x0002b6000c1e1900 */
[----:B-1----:R-:W1:Y:S01]  /*0510*/  @!P6 LDC.64 R14, c[0x0][0x388] ;  /* 0x0000e200ff0eeb82 */ /* 0x002e620000000a00 */
[----:B0-----:R-:W-:-:S06]  /*0520*/  @!P5 IMAD.WIDE R16, R11, 0x4, R16 ;  /* 0x000000040b10d825 */ /* 0x001fcc00078e0210 */
[----:B------:R-:W4:Y:S01]  /*0530*/  @!P5 LDG.E R17, desc[UR8][R16.64] ;  /* 0x000000081011d981 */ /* 0x000f22000c1e1900 */
[----:B-1----:R-:W-:-:S06]  /*0540*/  @!P6 IMAD.WIDE R14, R10, 0x4, R14 ;  /* 0x000000040a0ee825 */ /* 0x002fcc00078e020e */
[----:B------:R-:W4:Y:S01]  /*0550*/  @!P6 LDG.E R15, desc[UR8][R14.64] ;  /* 0x000000080e0fe981 */ /* 0x000f22000c1e1900 */
[----:B------:R-:W-:-:S04]  /*0560*/  UIADD3 UR7, UPT, UPT, UR7, 0x8, URZ ;  /* 0x0000000807077890 */ /* 0x000fc8000fffe0ff */
[----:B------:R-:W-:Y:S01]  /*0570*/  UISETP.NE.AND UP1, UPT, UR7, URZ, UPT ;  /* 0x000000ff0700728c */ /* 0x000fe2000bf25270 */
[----:B--2---:R-:W-:-:S04]  /*0580*/  @!P0 FADD R2, R2, R7 ;  /* 0x0000000702028221 */ /* 0x004fc80000000000 */
[----:B-----5:R-:W-:-:S04]  /*0590*/  @!P1 FADD R2, R2, R29 ;  /* 0x0000001d02029221 */ /* 0x020fc80000000000 */
[----:B---3--:R-:W-:-:S04]  /*05a0*/  @!P2 FADD R2, R2, R27 ;  /* 0x0000001b0202a221 */ /* 0x008fc80000000000 */
[----:B----4-:R-:W-:Y:S01]  /*05b0*/  @!P3 FADD R2, R2, R25 ;  /* 0x000000190202b221 */ /* 0x010fe20000000000 */
[----:B------:R-:W-:-:S03]  /*05c0*/  MOV R7, R6 ;  /* 0x0000000600077202 */ /* 0x000fc60000000f00 */
[----:B------:R-:W-:Y:S01]  /*05d0*/  @!P4 FADD R2, R2, R19 ;  /* 0x000000130202c221 */ /* 0x000fe20000000000 */
[----:B------:R-:W-:Y:S01]  /*05e0*/  IADD3 R12, P0, PT, R12, 0x20, RZ ;  /* 0x000000200c0c7810 */ /* 0x000fe20007f1e0ff */
[C---:B------:R-:W-:Y:S01]  /*05f0*/  IMAD R23, R7.reuse, 0x8, R23 ;  /* 0x0000000807177824 */ /* 0x040fe200078e0217 */
[C---:B------:R-:W-:Y:S01]  /*0600*/  LEA R9, R7.reuse, R9, 0x3 ;  /* 0x0000000907097211 */ /* 0x040fe200078e18ff */
[C---:B------:R-:W-:Y:S01]  /*0610*/  IMAD R11, R7.reuse, 0x8, R11 ;  /* 0x00000008070b7824 */ /* 0x040fe200078e020b */
[----:B------:R-:W-:Y:S02]  /*0620*/  IADD3.X R13, PT, PT, RZ, R13, RZ, P0, !PT ;  /* 0x0000000dff0d7210 */ /* 0x000fe400007fe4ff */
[C---:B------:R-:W-:Y:S02]  /*0630*/  LEA R8, R7.reuse, R8, 0x3 ;  /* 0x0000000807087211 */ /* 0x040fe400078e18ff */
[C---:B------:R-:W-:Y:S01]  /*0640*/  LEA R22, R7.reuse, R22, 0x3 ;  /* 0x0000001607167211 */ /* 0x040fe200078e18ff */
[----:B------:R-:W-:Y:S01]  /*0650*/  @!P5 FADD R2, R2, R17 ;  /* 0x000000110202d221 */ /* 0x000fe20000000000 */
[----:B------:R-:W-:-:S02]  /*0660*/  LEA R20, R7, R20, 0x3 ;  /* 0x0000001407147211 */ /* 0x000fc400078e18ff */
[C---:B------:R-:W-:Y:S02]  /*0670*/  LEA R21, R7.reuse, R21, 0x3 ;  /* 0x0000001507157211 */ /* 0x040fe400078e18ff */
[----:B------:R-:W-:Y:S01]  /*0680*/  LEA R10, R7, R10, 0x3 ;  /* 0x0000000a070a7211 */ /* 0x000fe200078e18ff */
[----:B------:R-:W-:Y:S01]  /*0690*/  @!P6 FADD R2, R2, R15 ;  /* 0x0000000f0202e221 */ /* 0x000fe20000000000 */
[----:B------:R-:W-:Y:S06]  /*06a0*/  BRA.U UP1, `(.L_x_3) ;  /* 0xfffffffd01087547 */ /* 0x000fec000b83ffff */
.L_x_2:
[----:B------:R-:W-:Y:S05]  /*06b0*/  BRA.U !UP0, `(.L_x_1) ;  /* 0x0000000508607547 */ /* 0x000fea000b800000 */
[----:B------:R-:W0:Y:S01]  /*06c0*/  LDCU UR5, c[0x0][0x39c] ;  /* 0x00007380ff0577ac */ /* 0x000e220008000800 */
[----:B------:R-:W-:Y:S02]  /*06d0*/  UISETP.GE.U32.AND UP0, UPT, UR6, 0x4, UPT ;  /* 0x000000040600788c */ /* 0x000fe4000bf06070 */
[----:B0-----:R-:W-:-:S04]  /*06e0*/  ULOP3.LUT UR7, UR5, 0x3, URZ, 0xc0, !UPT ;  /* 0x0000000305077892 */ /* 0x001fc8000f8ec0ff */
[----:B------:R-:W-:-:S03]  /*06f0*/  UISETP.NE.AND UP1, UPT, UR7, URZ, UPT ;  /* 0x000000ff0700728c */ /* 0x000fc6000bf25270 */
[----:B------:R-:W-:Y:S08]  /*0700*/  BRA.U !UP0, `(.L_x_4) ;  /* 0x0000000108a07547 */ /* 0x000ff0000b800000 */
[----:B------:R-:W0:Y:S01]  /*0710*/  LDC.64 R8, c[0x0][0x380] ;  /* 0x0000e000ff087b82 */ /* 0x000e220000000a00 */
[----:B------:R-:W1:Y:S01]  /*0720*/  LDCU.64 UR10, c[0x0][0x380] ;  /* 0x00007000ff0a77ac */ /* 0x000e620008000a00 */
[CC--:B------:R-:W-:Y:S02]  /*0730*/  IADD3 R11, PT, PT, R4.reuse, R5.reuse, RZ ;  /* 0x00000005040b7210 */ /* 0x0c0fe40007ffe0ff */
[----:B------:R-:W-:-:S04]  /*0740*/  IADD3 R6, P0, PT, R4, R5, RZ ;  /* 0x0000000504067210 */ /* 0x000fc80007f1e0ff */
[----:B------:R-:W-:Y:S02]  /*0750*/  IADD3.X R13, PT, PT, RZ, RZ, RZ, P0, !PT ;  /* 0x000000ffff0d7210 */ /* 0x000fe400007fe4ff */
[----:B-1----:R-:W-:-:S04]  /*0760*/  LEA R14, P0, R6, UR10, 0x2 ;  /* 0x0000000a060e7c11 */ /* 0x002fc8000f8010ff */
[----:B------:R-:W-:Y:S01]  /*0770*/  LEA.HI.X R15, R6, UR11, R13, 0x2, P0 ;  /* 0x0000000b060f7c11 */ /* 0x000fe200080f140d */
[----:B0-----:R-:W-:-:S04]  /*0780*/  IMAD.WIDE.U32 R8, R11, 0x4, R8 ;  /* 0x000000040b087825 */ /* 0x001fc800078e0008 */
[----:B------:R-:W2:Y:S04]  /*0790*/  LDG.E R6, desc[UR8][R14.64+0x4] ;  /* 0x000004080e067981 */ /* 0x000ea8000c1e1900 */
[----:B------:R-:W3:Y:S04]  /*07a0*/  LDG.E R8, desc[UR8][R8.64] ;  /* 0x0000000808087981 */ /* 0x000ee8000c1e1900 */
[----:B------:R-:W4:Y:S04]  /*07b0*/  LDG.E R10, desc[UR8][R14.64+0x8] ;  /* 0x000008080e0a7981 */ /* 0x000f28000c1e1900 */
[----:B------:R-:W5:Y:S01]  /*07c0*/  LDG.E R11, desc[UR8][R14.64+0xc] ;  /* 0x00000c080e0b7981 */ /* 0x000f62000c1e1900 */
[----:B--2---:R-:W-:-:S02]  /*07d0*/  FSETP.NEU.AND P1, PT, R6, 1, PT ;  /* 0x3f8000000600780b */ /* 0x004fc40003f2d000 */
[----:B---3--:R-:W-:Y:S02]  /*07e0*/  FSETP.NEU.AND P0, PT, R8, 1, PT ;  /* 0x3f8000000800780b */ /* 0x008fe40003f0d000 */
[----:B----4-:R-:W-:Y:S02]  /*07f0*/  FSETP.NEU.AND P2, PT, R10, 1, PT ;  /* 0x3f8000000a00780b */ /* 0x010fe40003f4d000 */
[----:B-----5:R-:W-:-:S07]  /*0800*/  FSETP.NEU.AND P3, PT, R11, 1, PT ;  /* 0x3f8000000b00780b */ /* 0x020fce0003f6d000 */
[----:B------:R-:W0:Y:S08]  /*0810*/  @!P1 LDC.64 R12, c[0x0][0x388] ;  /* 0x0000e200ff0c9b82 */ /* 0x000e300000000a00 */
[----:B------:R-:W1:Y:S08]  /*0820*/  @!P0 LDC.64 R16, c[0x0][0x388] ;  /* 0x0000e200ff108b82 */ /* 0x000e700000000a00 */
[----:B------:R-:W2:Y:S01]  /*0830*/  @!P2 LDC.64 R10, c[0x0][0x388] ;  /* 0x0000e200ff0aab82 */ /* 0x000ea20000000a00 */
[----:B------:R-:W-:-:S07]  /*0840*/  @!P1 IMAD R21, R5, R7, R7 ;  /* 0x0000000705159224 */ /* 0x000fce00078e0207 */
[----:B------:R-:W3:Y:S01]  /*0850*/  @!P3 LDC.64 R8, c[0x0][0x388] ;  /* 0x0000e200ff08bb82 */ /* 0x000ee20000000a00 */
[C---:B------:R-:W-:Y:S01]  /*0860*/  @!P0 IMAD R19, R5.reuse, R7, R0 ;  /* 0x0000000705138224 */ /* 0x040fe200078e0200 */
[----:B------:R-:W-:Y:S02]  /*0870*/  @!P2 IADD3 R6, PT, PT, R5, 0x2, RZ ;  /* 0x000000020506a810 */ /* 0x000fe40007ffe0ff */
[----:B------:R-:W-:Y:S01]  /*0880*/  @!P1 IADD3 R21, PT, PT, R0, R21, RZ ;  /* 0x0000001500159210 */ /* 0x000fe20007ffe0ff */
[----:B-1----:R-:W-:-:S04]  /*0890*/  @!P0 IMAD.WIDE R14, R19, 0x4, R16 ;  /* 0x00000004130e8825 */ /* 0x002fc800078e0210 */
[----:B------:R-:W-:Y:S02]  /*08a0*/  @!P2 IMAD R17, R6, R7, R0 ;  /* 0x000000070611a224 */ /* 0x000fe400078e0200 */
[----:B------:R-:W-:Y:S01]  /*08b0*/  @!P3 VIADD R16, R5, 0x3 ;  /* 0x000000030510b836 */ /* 0x000fe20000000000 */
[----:B------:R-:W4:Y:S01]  /*08c0*/  @!P0 LDG.E R15, desc[UR8][R14.64] ;  /* 0x000000080e0f8981 */ /* 0x000f22000c1e1900 */
[----:B0-----:R-:W-:-:S04]  /*08d0*/  @!P1 IMAD.WIDE R12, R21, 0x4, R12 ;  /* 0x00000004150c9825 */ /* 0x001fc800078e020c */
[----:B--2---:R-:W-:Y:S02]  /*08e0*/  @!P2 IMAD.WIDE R10, R17, 0x4, R10 ;  /* 0x00000004110aa825 */ /* 0x004fe400078e020a */
[----:B------:R-:W2:Y:S02]  /*08f0*/  @!P1 LDG.E R13, desc[UR8][R12.64] ;  /* 0x000000080c0d9981 */ /* 0x000ea4000c1e1900 */
[----:B------:R-:W-:Y:S02]  /*0900*/  @!P3 IMAD R17, R16, R7, R0 ;  /* 0x000000071011b224 */ /* 0x000fe400078e0200 */
[----:B------:R-:W5:Y:S02]  /*0910*/  @!P2 LDG.E R11, desc[UR8][R10.64] ;  /* 0x000000080a0ba981 */ /* 0x000f64000c1e1900 */
[----:B---3--:R-:W-:-:S06]  /*0920*/  @!P3 IMAD.WIDE R8, R17, 0x4, R8 ;  /* 0x000000041108b825 */ /* 0x008fcc00078e0208 */
[----:B------:R-:W3:Y:S01]  /*0930*/  @!P3 LDG.E R9, desc[UR8][R8.64] ;  /* 0x000000080809b981 */ /* 0x000ee2000c1e1900 */
[----:B------:R-:W-:Y:S01]  /*0940*/  IADD3 R5, PT, PT, R5, 0x4, RZ ;  /* 0x0000000405057810 */ /* 0x000fe20007ffe0ff */
[----:B----4-:R-:W-:-:S04]  /*0950*/  @!P0 FADD R2, R2, R15 ;  /* 0x0000000f02028221 */ /* 0x010fc80000000000 */
[----:B--2---:R-:W-:-:S04]  /*0960*/  @!P1 FADD R2, R2, R13 ;  /* 0x0000000d02029221 */ /* 0x004fc80000000000 */
[----:B-----5:R-:W-:-:S04]  /*0970*/  @!P2 FADD R2, R2, R11 ;  /* 0x0000000b0202a221 */ /* 0x020fc80000000000 */
[----:B---3--:R-:W-:-:S07]  /*0980*/  @!P3 FADD R2, R2, R9 ;  /* 0x000000090202b221 */ /* 0x008fce0000000000 */
.L_x_4:
[----:B------:R-:W-:Y:S05]  /*0990*/  BRA.U !UP1, `(.L_x_1) ;  /* 0x0000000109a87547 */ /* 0x000fea000b800000 */
[----:B------:R-:W-:Y:S02]  /*09a0*/  UISETP.NE.AND UP0, UPT, UR7, 0x1, UPT ;  /* 0x000000010700788c */ /* 0x000fe4000bf05270 */
[----:B------:R-:W-:-:S04]  /*09b0*/  ULOP3.LUT UR5, UR5, 0x1, URZ, 0xc0, !UPT ;  /* 0x0000000105057892 */ /* 0x000fc8000f8ec0ff */
[----:B------:R-:W-:-:S03]  /*09c0*/  UISETP.NE.U32.AND UP1, UPT, UR5, 0x1, UPT ;  /* 0x000000010500788c */ /* 0x000fc6000bf25070 */
        /* <DEDUP_REMOVED lines=10> */
[----:B------:R-:W3:Y:S01]  /*0a70*/  LDG.E R8, desc[UR8][R8.64] ;  /* 0x0000000808087981 */ /* 0x000ee2000c1e1900 */
[----:B--2---:R-:W-:Y:S02]  /*0a80*/  FSETP.NEU.AND P0, PT, R12, 1, PT ;  /* 0x3f8000000c00780b */ /* 0x004fe40003f0d000 */
[----:B---3--:R-:W-:-:S11]  /*0a90*/  FSETP.NEU.AND P1, PT, R8, 1, PT ;  /* 0x3f8000000800780b */ /* 0x008fd60003f2d000 */
[----:B------:R-:W0:Y:S08]  /*0aa0*/  @!P0 LDC.64 R14, c[0x0][0x388] ;  /* 0x0000e200ff0e8b82 */ /* 0x000e300000000a00 */
[----:B------:R-:W1:Y:S01]  /*0ab0*/  @!P1 LDC.64 R10, c[0x0][0x388] ;  /* 0x0000e200ff0a9b82 */ /* 0x000e620000000a00 */
[CC--:B------:R-:W-:Y:S02]  /*0ac0*/  @!P0 IMAD R19, R5.reuse, R7.reuse, R7 ;  /* 0x0000000705138224 */ /* 0x0c0fe400078e0207 */
[----:B------:R-:W-:-:S03]  /*0ad0*/  @!P1 IMAD R17, R5, R7, R0 ;  /* 0x0000000705119224 */ /* 0x000fc600078e0200 */
[----:B------:R-:W-:-:S05]  /*0ae0*/  @!P0 IADD3 R19, PT, PT, R0, R19, RZ ;  /* 0x0000001300138210 */ /* 0x000fca0007ffe0ff */
[----:B0-----:R-:W-:-:S06]  /*0af0*/  @!P0 IMAD.WIDE R14, R19, 0x4, R14 ;  /* 0x00000004130e8825 */ /* 0x001fcc00078e020e */
[----:B------:R-:W2:Y:S01]  /*0b00*/  @!P0 LDG.E R15, desc[UR8][R14.64] ;  /* 0x000000080e0f8981 */ /* 0x000ea2000c1e1900 */
[----:B-1----:R-:W-:-:S06]  /*0b10*/  @!P1 IMAD.WIDE R10, R17, 0x4, R10 ;  /* 0x00000004110a9825 */ /* 0x002fcc00078e020a */
[----:B------:R-:W3:Y:S01]  /*0b20*/  @!P1 LDG.E R11, desc[UR8][R10.64] ;  /* 0x000000080a0b9981 */ /* 0x000ee2000c1e1900 */
[----:B------:R-:W-:Y:S01]  /*0b30*/  IADD3 R5, PT, PT, R5, 0x2, RZ ;  /* 0x0000000205057810 */ /* 0x000fe20007ffe0ff */
[----:B---3--:R-:W-:-:S04]  /*0b40*/  @!P1 FADD R2, R2, R11 ;  /* 0x0000000b02029221 */ /* 0x008fc80000000000 */
[----:B--2---:R-:W-:-:S07]  /*0b50*/  @!P0 FADD R2, R2, R15 ;  /* 0x0000000f02028221 */ /* 0x004fce0000000000 */
.L_x_5:
[----:B------:R-:W-:Y:S05]  /*0b60*/  BRA.U UP1, `(.L_x_1) ;  /* 0x0000000101347547 */ /* 0x000fea000b800000 */
[----:B------:R-:W0:Y:S01]  /*0b70*/  LDC.64 R8, c[0x0][0x380] ;  /* 0x0000e000ff087b82 */ /* 0x000e220000000a00 */
[----:B------:R-:W-:-:S05]  /*0b80*/  IADD3 R11, PT, PT, R4, R5, RZ ;  /* 0x00000005040b7210 */ /* 0x000fca0007ffe0ff */
[----:B0-----:R-:W-:-:S06]  /*0b90*/  IMAD.WIDE.U32 R8, R11, 0x4, R8 ;  /* 0x000000040b087825 */ /* 0x001fcc00078e0008 */
[----:B------:R-:W2:Y:S01]  /*0ba0*/  LDG.E R8, desc[UR8][R8.64] ;  /* 0x0000000808087981 */ /* 0x000ea2000c1e1900 */
[----:B------:R-:W-:Y:S01]  /*0bb0*/  BSSY.RECONVERGENT B0, `(.L_x_1) ;  /* 0x0000008000007945 */ /* 0x000fe20003800200 */
[----:B--2---:R-:W-:-:S13]  /*0bc0*/  FSETP.NEU.AND P0, PT, R8, 1, PT ;  /* 0x3f8000000800780b */ /* 0x004fda0003f0d000 */
[----:B------:R-:W-:Y:S05]  /*0bd0*/  @P0 BRA `(.L_x_6) ;  /* 0x0000000000140947 */ /* 0x000fea0003800000 */
[----:B------:R-:W0:Y:S01]  /*0be0*/  LDC.64 R8, c[0x0][0x388] ;  /* 0x0000e200ff087b82 */ /* 0x000e220000000a00 */
[----:B------:R-:W-:-:S04]  /*0bf0*/  IMAD R5, R5, R7, R0 ;  /* 0x0000000705057224 */ /* 0x000fc800078e0200 */
[----:B0-----:R-:W-:-:S06]  /*0c00*/  IMAD.WIDE R4, R5, 0x4, R8 ;  /* 0x0000000405047825 */ /* 0x001fcc00078e0208 */
[----:B------:R-:W2:Y:S02]  /*0c10*/  LDG.E R5, desc[UR8][R4.64] ;  /* 0x0000000804057981 */ /* 0x000ea4000c1e1900 */
[----:B--2---:R-:W-:-:S07]  /*0c20*/  FADD R2, R2, R5 ;  /* 0x0000000502027221 */ /* 0x004fce0000000000 */
.L_x_6:
[----:B------:R-:W-:Y:S05]  /*0c30*/  BSYNC.RECONVERGENT B0 ;  /* 0x0000000000007941 */ /* 0x000fea0003800200 */
.L_x_1:
[----:B------:R-:W0:Y:S01]  /*0c40*/  LDC.64 R4, c[0x0][0x390] ;  /* 0x0000e400ff047b82 */ /* 0x000e220000000a00 */
[----:B------:R-:W-:-:S04]  /*0c50*/  IMAD R3, R3, R7, R0 ;  /* 0x0000000703037224 */ /* 0x000fc800078e0200 */
[----:B0-----:R-:W-:-:S05]  /*0c60*/  IMAD.WIDE R4, R3, 0x4, R4 ;  /* 0x0000000403047825 */ /* 0x001fca00078e0204 */
[----:B------:R-:W-:Y:S01]  /*0c70*/  STG.E desc[UR8][R4.64], R2 ;  /* 0x0000000204007986 */ /* 0x000fe2000c101908 */
[----:B------:R-:W-:Y:S05]  /*0c80*/  EXIT ;  /* 0x000000000000794d */ /* 0x000fea0003800000 */
.L_x_7:
        /* <DEDUP_REMOVED lines=15> */
.L_x_10:


//--------------------- .text._Z16quantitize_cuda8PfPaiif --------------------------
	.section	.text._Z16quantitize_cuda8PfPaiif,"ax",@progbits
	.align	128
        .global         _Z16quantitize_cuda8PfPaiif
        .type           _Z16quantitize_cuda8PfPaiif,@function
        .size           _Z16quantitize_cuda8PfPaiif,(.L_x_11 - _Z16quantitize_cuda8PfPaiif)
        .other          _Z16quantitize_cuda8PfPaiif,@"STO_CUDA_ENTRY STV_DEFAULT"
_Z16quantitize_cuda8PfPaiif:
.text._Z16quantitize_cuda8PfPaiif:
[----:B------:R-:W-:Y:S01]  /*0000*/  LDC R1, c[0x0][0x37c] ;  /* 0x0000df00ff017b82 */ /* 0x000fe20000000800 */
[----:B------:R-:W0:Y:S01]  /*0010*/  S2R R0, SR_TID.X ;  /* 0x0000000000007919 */ /* 0x000e220000002100 */
[----:B------:R-:W0:Y:S06]  /*0020*/  LDCU UR6, c[0x0][0x360] ;  /* 0x00006c00ff0677ac */ /* 0x000e2c0008000800 */
[----:B------:R-:W1:Y:S01]  /*0030*/  LDC.64 R2, c[0x0][0x380] ;  /* 0x0000e000ff027b82 */ /* 0x000e620000000a00 */
[----:B------:R-:W0:Y:S01]  /*0040*/  S2R R5, SR_CTAID.X ;  /* 0x0000000000057919 */ /* 0x000e220000002500 */
[----:B------:R-:W2:Y:S01]  /*0050*/  LDCU UR7, c[0x0][0x364] ;  /* 0x00006c80ff0777ac */ /* 0x000ea20008000800 */
[----:B------:R-:W2:Y:S01]  /*0060*/  S2R R4, SR_TID.Y ;  /* 0x0000000000047919 */ /* 0x000ea20000002200 */
[----:B------:R-:W3:Y:S01]  /*0070*/  LDCU UR8, c[0x0][0x394] ;  /* 0x00007280ff0877ac */ /* 0x000ee20008000800 */
[----:B------:R-:W2:Y:S01]  /*0080*/  S2R R7, SR_CTAID.Y ;  /* 0x0000000000077919 */ /* 0x000ea20000002600 */
[----:B------:R-:W4:Y:S01]  /*0090*/  LDCU.64 UR4, c[0x0][0x358] ;  /* 0x00006b00ff0477ac */ /* 0x000f220008000a00 */
[----:B0-----:R-:W-:Y:S01]  /*00a0*/  IMAD R0, R5, UR6, R0 ;  /* 0x0000000605007c24 */ /* 0x001fe2000f8e0200 */
[----:B------:R-:W0:Y:S01]  /*00b0*/  LDCU UR6, c[0x0][0x398] ;  /* 0x00007300ff0677ac */ /* 0x000e220008000800 */
[----:B--2---:R-:W-:-:S04]  /*00c0*/  IMAD R5, R7, UR7, R4 ;  /* 0x0000000707057c24 */ /* 0x004fc8000f8e0204 */
[----:B---3--:R-:W-:Y:S01]  /*00d0*/  IMAD R5, R5, UR8, R0 ;  /* 0x0000000805057c24 */ /* 0x008fe2000f8e0200 */
[----:B------:R-:W2:Y:S03]  /*00e0*/  LDCU.64 UR8, c[0x0][0x388] ;  /* 0x00007100ff0877ac */ /* 0x000ea60008000a00 */
[----:B-1----:R-:W-:-:S06]  /*00f0*/  IMAD.WIDE R2, R5, 0x4, R2 ;  /* 0x0000000405027825 */ /* 0x002fcc00078e0202 */
[----:B----4-:R-:W0:Y:S01]  /*0100*/  LDG.E R2, desc[UR4][R2.64] ;  /* 0x0000000402027981 */ /* 0x010e22000c1e1900 */
[----:B--2---:R-:W-:-:S04]  /*0110*/  IADD3 R4, P0, PT, R5, UR8, RZ ;  /* 0x0000000805047c10 */ /* 0x004fc8000ff1e0ff */
[----:B------:R-:W-:Y:S01]  /*0120*/  LEA.HI.X.SX32 R5, R5, UR9, 0x1, P0 ;  /* 0x0000000905057c11 */ /* 0x000fe200080f0eff */
[----:B0-----:R-:W-:-:S04]  /*0130*/  FMUL R0, R2, UR6 ;  /* 0x0000000602007c20 */ /* 0x001fc80008400000 */
[----:B------:R-:W0:Y:S02]  /*0140*/  F2I.TRUNC.NTZ R7, R0 ;  /* 0x0000000000077305 */ /* 0x000e24000020f100 */
[----:B0-----:R-:W-:Y:S01]  /*0150*/  STG.E.U8 desc[UR4][R4.64], R7 ;  /* 0x0000000704007986 */ /* 0x001fe2000c101104 */
[----:B------:R-:W-:Y:S05]  /*0160*/  EXIT ;  /* 0x000000000000794d */ /* 0x000fea0003800000 */
.L_x_8:
        /* <DEDUP_REMOVED lines=9> */
.L_x_11:


//--------------------- .nv.shared.reserved.0     --------------------------
	.section	.nv.shared.reserved.0,"aw",@nobits
	.weak		__nv_reservedSMEM_offset_0_alias
	.size		__nv_reservedSMEM_offset_0_alias, 0, 64
	.other		__nv_reservedSMEM_offset_0_alias,@"STO_CUDA_RESERVED_SHARED STV_DEFAULT"
__nv_reservedSMEM_offset_0_alias:
	.zero		0
	.zero		64


//--------------------- .nv.constant0._Z18cuda_reduce_MatrixPfS_iif --------------------------
	.section	.nv.constant0._Z18cuda_reduce_MatrixPfS_iif,"a",@progbits
	.sectionflags	@""
	.align	4
.nv.constant0._Z18cuda_reduce_MatrixPfS_iif:
	.zero		924


//--------------------- .nv.constant0._Z20binaryMatrixMultiplyPfS_S_iii --------------------------
	.section	.nv.constant0._Z20binaryMatrixMultiplyPfS_S_iii,"a",@progbits
	.sectionflags	@""
	.align	4
.nv.constant0._Z20binaryMatrixMultiplyPfS_S_iii:
	.zero		932


//--------------------- .nv.constant0._Z16quantitize_cuda8PfPaiif --------------------------
	.section	.nv.constant0._Z16quantitize_cuda8PfPaiif,"a",@progbits
	.sectionflags	@""
	.align	4
.nv.constant0._Z16quantitize_cuda8PfPaiif:
	.zero		924


//--------------------- SYMBOLS --------------------------

	.type		.nv.reservedSmem.offset0,@object
	.size		.nv.reservedSmem.offset0,0x4
